//
// Generated by NVIDIA NVVM Compiler
//
// Compiler Build ID: CL-36424714
// Cuda compilation tools, release 13.0, V13.0.88
// Based on NVVM 20.0.0
//

.version 9.0
.target sm_100
.address_size 64

	// .globl	_Z4add3PiS_S_
.extern .func  (.param .b32 func_retval0) vprintf
(
	.param .b64 vprintf_param_0,
	.param .b64 vprintf_param_1
)
;
.global .align 1 .b8 $str[14] = {103, 114, 105, 100, 68, 105, 109, 32, 58, 32, 37, 100, 10};

.visible .entry _Z4add3PiS_S_(
	.param .u64 .ptr .align 1 _Z4add3PiS_S__param_0,
	.param .u64 .ptr .align 1 _Z4add3PiS_S__param_1,
	.param .u64 .ptr .align 1 _Z4add3PiS_S__param_2
)
{
	.local .align 8 .b8 	__local_depot0[8];
	.reg .b64 	%SP;
	.reg .b64 	%SPL;
	.reg .b32 	%r<8>;
	.reg .b64 	%rd<15>;

	mov.u64 	%SPL, __local_depot0;
	cvta.local.u64 	%SP, %SPL;
	ld.param.u64 	%rd1, [_Z4add3PiS_S__param_0];
	ld.param.u64 	%rd2, [_Z4add3PiS_S__param_1];
	ld.param.u64 	%rd3, [_Z4add3PiS_S__param_2];
	cvta.to.global.u64 	%rd4, %rd3;
	cvta.to.global.u64 	%rd5, %rd2;
	cvta.to.global.u64 	%rd6, %rd1;
	add.u64 	%rd7, %SP, 0;
	add.u64 	%rd8, %SPL, 0;
	mov.u32 	%r1, %tid.x;
	mul.wide.u32 	%rd9, %r1, 4;
	add.s64 	%rd10, %rd6, %rd9;
	ld.global.u32 	%r2, [%rd10];
	add.s64 	%rd11, %rd5, %rd9;
	ld.global.u32 	%r3, [%rd11];
	add.s32 	%r4, %r3, %r2;
	add.s64 	%rd12, %rd4, %rd9;
	st.global.u32 	[%rd12], %r4;
	mov.u32 	%r5, %nctaid.x;
	st.local.u32 	[%rd8], %r5;
	mov.u64 	%rd13, $str;
	cvta.global.u64 	%rd14, %rd13;
	{ // callseq 0, 0
	.param .b64 param0;
	st.param.b64 	[param0], %rd14;
	.param .b64 param1;
	st.param.b64 	[param1], %rd7;
	.param .b32 retval0;
	call.uni (retval0), 
	vprintf, 
	(
	param0, 
	param1
	);
	ld.param.b32 	%r6, [retval0];
	} // callseq 0
	ret;

}


// ===== COMPILED SASS (sm_100) =====

	.target	sm_100

	.elftype	@"ET_EXEC"


//--------------------- .note.nv.tkinfo           --------------------------
	.section	.note.nv.tkinfo,"",@"SHT_NOTE"
	.sectionflags	@"SHF_NOTE_NV_TKINFO"
	.tkinfo
        /*0018*/ 	.word	0x00000002
        /*0030*/ 	.string	""
        /*0030*/ 	.string	"ptxas"
        /*0030*/ 	.string	"Cuda compilation tools, release 13.0, V13.0.88"
        /*0030*/ 	.string	"Build cuda_13.0.r13.0/compiler.36424714_0"
        /*0030*/ 	.string	"-arch sm_100 -m 64 "



//--------------------- .note.nv.cuinfo           --------------------------
	.section	.note.nv.cuinfo,"",@"SHT_NOTE"
	.sectionflags	@"SHF_NOTE_NV_CUINFO"
        /*0018*/ 	.short	0x0002
        /*001a*/ 	.short	0x0064
        /*001c*/ 	.short	0x0082
	.zero		2


//--------------------- .nv.info                  --------------------------
	.section	.nv.info,"",@"SHT_CUDA_INFO"
	.align	4


	//----- nvinfo : EIATTR_REGCOUNT
	.align		4
        /*0000*/ 	.byte	0x04, 0x2f
        /*0002*/ 	.short	(.L_2 - .L_1)
	.align		4
.L_1:
        /*0004*/ 	.word	index@(_Z4add3PiS_S_)
        /*0008*/ 	.word	0x00000018


	//----- nvinfo : EIATTR_FRAME_SIZE
	.align		4
.L_2:
        /*000c*/ 	.byte	0x04, 0x11
        /*000e*/ 	.short	(.L_4 - .L_3)
	.align		4
.L_3:
        /*0010*/ 	.word	index@(_Z4add3PiS_S_)
        /*0014*/ 	.word	0x00000008


	//----- nvinfo : EIATTR_MIN_STACK_SIZE
	.align		4
.L_4:
        /*0018*/ 	.byte	0x04, 0x12
        /*001a*/ 	.short	(.L_6 - .L_5)
	.align		4
.L_5:
        /*001c*/ 	.word	index@(_Z4add3PiS_S_)
        /*0020*/ 	.word	0x00000008
.L_6:


//--------------------- .nv.compat                --------------------------
	.section	.nv.compat,"",@"SHT_CUDA_COMPAT_INFO"
	.align	4
        /*0000*/ 	.byte	0x02, 0x09, 0x00, 0x00, 0x02, 0x02, 0x01, 0x00, 0x02, 0x05, 0x05, 0x00, 0x03, 0x07, 0x01, 0x01
        /*0010*/ 	.byte	0x02, 0x03, 0x00, 0x00, 0x02, 0x06, 0x01, 0x00, 0x04, 0x0b, 0x08, 0x00, 0x09, 0x00, 0x00, 0x00
        /*0020*/ 	.byte	0x00, 0x00, 0x00, 0x00


//--------------------- .nv.info._Z4add3PiS_S_    --------------------------
	.section	.nv.info._Z4add3PiS_S_,"",@"SHT_CUDA_INFO"
	.sectionflags	@""
	.align	4


	//----- nvinfo : EIATTR_CUDA_API_VERSION
	.align		4
        /*0000*/ 	.byte	0x04, 0x37
        /*0002*/ 	.short	(.L_8 - .L_7)
.L_7:
        /*0004*/ 	.word	0x00000082


	//----- nvinfo : EIATTR_KPARAM_INFO
	.align		4
.L_8:
        /*0008*/ 	.byte	0x04, 0x17
        /*000a*/ 	.short	(.L_10 - .L_9)
.L_9:
        /*000c*/ 	.word	0x00000000
        /*0010*/ 	.short	0x0002
        /*0012*/ 	.short	0x0010
        /*0014*/ 	.byte	0x00, 0xf5, 0x21, 0x00


	//----- nvinfo : EIATTR_KPARAM_INFO
	.align		4
.L_10:
        /*0018*/ 	.byte	0x04, 0x17
        /*001a*/ 	.short	(.L_12 - .L_11)
.L_11:
        /*001c*/ 	.word	0x00000000
        /*0020*/ 	.short	0x0001
        /*0022*/ 	.short	0x0008
        /*0024*/ 	.byte	0x00, 0xf5, 0x21, 0x00


	//----- nvinfo : EIATTR_KPARAM_INFO
	.align		4
.L_12:
        /*0028*/ 	.byte	0x04, 0x17
        /*002a*/ 	.short	(.L_14 - .L_13)
.L_13:
        /*002c*/ 	.word	0x00000000
        /*0030*/ 	.short	0x0000
        /*0032*/ 	.short	0x0000
        /*0034*/ 	.byte	0x00, 0xf5, 0x21, 0x00


	//----- nvinfo : EIATTR_SPARSE_MMA_MASK
	.align		4
.L_14:
        /*0038*/ 	.byte	0x03, 0x50
        /*003a*/ 	.short	0x0000


	//----- nvinfo : EIATTR_MAXREG_COUNT
	.align		4
        /*003c*/ 	.byte	0x03, 0x1b
        /*003e*/ 	.short	0x00ff


	//----- nvinfo : EIATTR_EXTERNS
	.align		4
        /*0040*/ 	.byte	0x04, 0x0f
        /*0042*/ 	.short	(.L_16 - .L_15)


	//   ....[0]....
	.align		4
.L_15:
        /*0044*/ 	.word	index@(vprintf)


	//----- nvinfo : EIATTR_MERCURY_ISA_VERSION
	.align		4
.L_16:
        /*0048*/ 	.byte	0x03, 0x5f
        /*004a*/ 	.short	0x0101


	//----- nvinfo : EIATTR_VRC_CTA_INIT_COUNT
	.align		4
        /*004c*/ 	.byte	0x02, 0x4a
	.zero		1
	.zero		1


	//----- nvinfo : EIATTR_SYSCALL_OFFSETS
	.align		4
        /*0050*/ 	.byte	0x04, 0x46
        /*0052*/ 	.short	(.L_18 - .L_17)


	//   ....[0]....
.L_17:
        /*0054*/ 	.word	0x000001a0


	//----- nvinfo : EIATTR_EXIT_INSTR_OFFSETS
	.align		4
.L_18:
        /*0058*/ 	.byte	0x04, 0x1c
        /*005a*/ 	.short	(.L_20 - .L_19)


	//   ....[0]....
.L_19:
        /*005c*/ 	.word	0x000001b0


	//----- nvinfo : EIATTR_CBANK_PARAM_SIZE
	.align		4
.L_20:
        /*0060*/ 	.byte	0x03, 0x19
        /*0062*/ 	.short	0x0018


	//----- nvinfo : EIATTR_PARAM_CBANK
	.align		4
        /*0064*/ 	.byte	0x04, 0x0a
        /*0066*/ 	.short	(.L_22 - .L_21)
	.align		4
.L_21:
        /*0068*/ 	.word	index@(.nv.constant0._Z4add3PiS_S_)
        /*006c*/ 	.short	0x0380
        /*006e*/ 	.short	0x0018


	//----- nvinfo : EIATTR_SW_WAR
	.align		4
.L_22:
        /*0070*/ 	.byte	0x04, 0x36
        /*0072*/ 	.short	(.L_24 - .L_23)
.L_23:
        /*0074*/ 	.word	0x00000008
.L_24:


//--------------------- .nv.callgraph             --------------------------
	.section	.nv.callgraph,"",@"SHT_CUDA_CALLGRAPH"
	.align	4
	.sectionentsize	8
	.align		4
        /*0000*/ 	.word	0x00000000
	.align		4
        /*0004*/ 	.word	0xffffffff
	.align		4
        /*0008*/ 	.word	index@(_Z4add3PiS_S_)
	.align		4
        /*000c*/ 	.word	index@(vprintf)
	.align		4
        /*0010*/ 	.word	0x00000000
	.align		4
        /*0014*/ 	.word	0xfffffffe
	.align		4
        /*0018*/ 	.word	0x00000000
	.align		4
        /*001c*/ 	.word	0xfffffffd
	.align		4
        /*0020*/ 	.word	0x00000000
	.align		4
        /*0024*/ 	.word	0xfffffffc


//--------------------- .nv.constant4             --------------------------
	.section	.nv.constant4,"a",@progbits
	.align	8
	.align		8
.nv.constant4:
        /*0000*/ 	.dword	vprintf
	.align		8
        /*0008*/ 	.dword	$str


//--------------------- .text._Z4add3PiS_S_       --------------------------
	.section	.text._Z4add3PiS_S_,"ax",@progbits
	.align	128
        .global         _Z4add3PiS_S_
        .type           _Z4add3PiS_S_,@function
        .size           _Z4add3PiS_S_,(.L_x_2 - _Z4add3PiS_S_)
        .other          _Z4add3PiS_S_,@"STO_CUDA_ENTRY STV_DEFAULT"
_Z4add3PiS_S_:
.text._Z4add3PiS_S_:
[----:B------:R-:W0:Y:S01]  /*0000*/  LDC R1, c[0x0][0x37c] ;  /* 0x0000df00ff017b82 */ /* 0x000e220000000800 */
[----:B------:R-:W1:Y:S07]  /*0010*/  S2R R9, SR_TID.X ;  /* 0x0000000000097919 */ /* 0x000e6e0000002100 */
[----:B------:R-:W1:Y:S01]  /*0020*/  LDC.64 R6, c[0x0][0x388] ;  /* 0x0000e200ff067b82 */ /* 0x000e620000000a00 */
[----:B------:R-:W2:Y:S01]  /*0030*/  LDCU.64 UR4, c[0x0][0x358] ;  /* 0x00006b00ff0477ac */ /* 0x000ea20008000a00 */
[----:B0-----:R-:W-:-:S06]  /*0040*/  IADD3 R1, PT, PT, R1, -0x8, RZ ;  /* 0xfffffff801017810 */ /* 0x001fcc0007ffe0ff */
[----:B------:R-:W0:Y:S01]  /*0050*/  LDC.64 R4, c[0x0][0x380] ;  /* 0x0000e000ff047b82 */ /* 0x000e220000000a00 */
[----:B------:R-:W3:Y:S07]  /*0060*/  LDCU UR7, c[0x0][0x2fc] ;  /* 0x00005f80ff0777ac */ /* 0x000eee0008000800 */
[----:B------:R-:W4:Y:S01]  /*0070*/  LDC.64 R2, c[0x0][0x390] ;  /* 0x0000e400ff027b82 */ /* 0x000f220000000a00 */
[----:B------:R-:W-:Y:S01]  /*0080*/  MOV R8, 0x0 ;  /* 0x0000000000087802 */ /* 0x000fe20000000f00 */
[----:B------:R-:W5:Y:S01]  /*0090*/  LDCU UR6, c[0x0][0x2f8] ;  /* 0x00005f00ff0677ac */ /* 0x000f620008000800 */
[----:B------:R-:W3:Y:S01]  /*00a0*/  LDCU.64 UR8, c[0x4][0x8] ;  /* 0x01000100ff0877ac */ /* 0x000ee20008000a00 */
[----:B-1----:R-:W-:-:S04]  /*00b0*/  IMAD.WIDE.U32 R6, R9, 0x4, R6 ;  /* 0x0000000409067825 */ /* 0x002fc800078e0006 */
[C---:B0-----:R-:W-:Y:S02]  /*00c0*/  IMAD.WIDE.U32 R4, R9.reuse, 0x4, R4 ;  /* 0x0000000409047825 */ /* 0x041fe400078e0004 */
[----:B--2---:R5:W2:Y:S04]  /*00d0*/  LDG.E R7, desc[UR4][R6.64] ;  /* 0x0000000406077981 */ /* 0x004aa8000c1e1900 */
[----:B------:R3:W2:Y:S01]  /*00e0*/  LDG.E R0, desc[UR4][R4.64] ;  /* 0x0000000404007981 */ /* 0x0006a2000c1e1900 */
[----:B------:R-:W0:Y:S01]  /*00f0*/  LDC R10, c[0x0][0x370] ;  /* 0x0000dc00ff0a7b82 */ /* 0x000e220000000800 */
[----:B----4-:R-:W-:-:S07]  /*0100*/  IMAD.WIDE.U32 R2, R9, 0x4, R2 ;  /* 0x0000000409027825 */ /* 0x010fce00078e0002 */
[----:B------:R-:W1:Y:S01]  /*0110*/  LDC.64 R8, c[0x4][R8] ;  /* 0x0100000008087b82 */ /* 0x000e620000000a00 */
[----:B-----5:R-:W-:Y:S01]  /*0120*/  IADD3 R6, P0, PT, R1, UR6, RZ ;  /* 0x0000000601067c10 */ /* 0x020fe2000ff1e0ff */
[----:B0-----:R0:W-:Y:S01]  /*0130*/  STL [R1], R10 ;  /* 0x0000000a01007387 */ /* 0x0011e20000100800 */
[----:B---3--:R-:W-:Y:S01]  /*0140*/  IMAD.U32 R4, RZ, RZ, UR8 ;  /* 0x00000008ff047e24 */ /* 0x008fe2000f8e00ff */
[----:B------:R-:W-:Y:S02]  /*0150*/  MOV R5, UR9 ;  /* 0x0000000900057c02 */ /* 0x000fe40008000f00 */
[----:B--2---:R-:W-:-:S05]  /*0160*/  IADD3 R0, PT, PT, R0, R7, RZ ;  /* 0x0000000700007210 */ /* 0x004fca0007ffe0ff */
[----:B------:R0:W-:Y:S01]  /*0170*/  STG.E desc[UR4][R2.64], R0 ;  /* 0x0000000002007986 */ /* 0x0001e2000c101904 */
[----:B-1----:R-:W-:-:S07]  /*0180*/  IMAD.X R7, RZ, RZ, UR7, P0 ;  /* 0x00000007ff077e24 */ /* 0x002fce00080e06ff */
[----:B------:R-:W-:-:S07]  /*0190*/  LEPC R20, `(.L_x_0) ;  /* 0x000000001014794e */ /* 0x000fce0000000000 */
[----:B0-----:R-:W-:Y:S05]  /*01a0*/  CALL.ABS.NOINC R8 ;  /* 0x0000000008007343 */ /* 0x001fea0003c00000 */
.L_x_0:
[----:B------:R-:W-:Y:S05]  /*01b0*/  EXIT ;  /* 0x000000000000794d */ /* 0x000fea0003800000 */
.L_x_1:
[----:B------:R-:W-:-:S00]  /*01c0*/  BRA `(.L_x_1) ;  /* 0xfffffffc00fc7947 */ /* 0x000fc0000383ffff */
[----:B------:R-:W-:-:S00]  /*01d0*/  NOP ;  /* 0x0000000000007918 */ /* 0x000fc00000000000 */
        /* <DEDUP_REMOVED lines=10> */
.L_x_2:


//--------------------- .nv.global.init           --------------------------
	.section	.nv.global.init,"aw",@progbits
.nv.global.init:
	.type		$str,@object
	.size		$str,(.L_0 - $str)
$str:
        /*0000*/ 	.byte	0x67, 0x72, 0x69, 0x64, 0x44, 0x69, 0x6d, 0x20, 0x3a, 0x20, 0x25, 0x64, 0x0a, 0x00
.L_0:


//--------------------- .nv.shared.reserved.0     --------------------------
	.section	.nv.shared.reserved.0,"aw",@nobits
	.weak		__nv_reservedSMEM_offset_0_alias
	.size		__nv_reservedSMEM_offset_0_alias, 0, 64
	.other		__nv_reservedSMEM_offset_0_alias,@"STO_CUDA_RESERVED_SHARED STV_DEFAULT"
__nv_reservedSMEM_offset_0_alias:
	.zero		0
	.zero		64


//--------------------- .nv.constant0._Z4add3PiS_S_ --------------------------
	.section	.nv.constant0._Z4add3PiS_S_,"a",@progbits
	.sectionflags	@""
	.align	4
.nv.constant0._Z4add3PiS_S_:
	.zero		920


//--------------------- SYMBOLS --------------------------

	.type		.nv.reservedSmem.offset0,@object
	.size		.nv.reservedSmem.offset0,0x4
	.type		vprintf,@function
